//
// Generated by NVIDIA NVVM Compiler
//
// Compiler Build ID: CL-36424714
// Cuda compilation tools, release 13.0, V13.0.88
// Based on NVVM 20.0.0
//

.version 9.0
.target sm_100
.address_size 64

	// .globl	_Z12updateKernelPfii

.visible .entry _Z12updateKernelPfii(
	.param .u64 .ptr .align 1 _Z12updateKernelPfii_param_0,
	.param .u32 _Z12updateKernelPfii_param_1,
	.param .u32 _Z12updateKernelPfii_param_2
)
{
	.reg .pred 	%p<7>;
	.reg .b32 	%r<18>;
	.reg .b32 	%f<38>;
	.reg .b64 	%rd<5>;

	ld.param.u64 	%rd2, [_Z12updateKernelPfii_param_0];
	ld.param.u32 	%r9, [_Z12updateKernelPfii_param_1];
	ld.param.u32 	%r10, [_Z12updateKernelPfii_param_2];
	mov.u32 	%r11, %ctaid.x;
	mov.u32 	%r12, %ntid.x;
	mov.u32 	%r13, %tid.x;
	mad.lo.s32 	%r1, %r11, %r12, %r13;
	add.s32 	%r14, %r10, -1;
	setp.ge.s32 	%p1, %r1, %r14;
	@%p1 bra 	$L__BB0_9;
	cvta.to.global.u64 	%rd3, %rd2;
	mul.wide.s32 	%rd4, %r1, 4;
	add.s64 	%rd1, %rd3, %rd4;
	ld.global.f32 	%f37, [%rd1];
	setp.lt.s32 	%p2, %r9, 1;
	@%p2 bra 	$L__BB0_8;
	and.b32  	%r2, %r9, 3;
	setp.lt.u32 	%p3, %r9, 4;
	mov.f32 	%f33, %f37;
	@%p3 bra 	$L__BB0_5;
	and.b32  	%r15, %r9, 2147483644;
	neg.s32 	%r16, %r15;
	mov.f32 	%f33, %f37;
$L__BB0_4:
	add.f32 	%f14, %f37, %f37;
	sub.f32 	%f15, %f14, %f33;
	mul.f32 	%f16, %f37, 0f3E3851EC;
	sub.f32 	%f17, %f15, %f16;
	add.f32 	%f18, %f17, %f17;
	sub.f32 	%f19, %f18, %f37;
	mul.f32 	%f20, %f17, 0f3E3851EC;
	sub.f32 	%f21, %f19, %f20;
	add.f32 	%f22, %f21, %f21;
	sub.f32 	%f23, %f22, %f17;
	mul.f32 	%f24, %f21, 0f3E3851EC;
	sub.f32 	%f33, %f23, %f24;
	add.f32 	%f25, %f33, %f33;
	sub.f32 	%f26, %f25, %f21;
	mul.f32 	%f27, %f33, 0f3E3851EC;
	sub.f32 	%f37, %f26, %f27;
	add.s32 	%r16, %r16, 4;
	setp.ne.s32 	%p4, %r16, 0;
	@%p4 bra 	$L__BB0_4;
$L__BB0_5:
	setp.eq.s32 	%p5, %r2, 0;
	@%p5 bra 	$L__BB0_8;
	neg.s32 	%r17, %r2;
$L__BB0_7:
	.pragma "nounroll";
	mov.f32 	%f10, %f37;
	add.f32 	%f28, %f10, %f10;
	sub.f32 	%f29, %f28, %f33;
	fma.rn.f32 	%f37, %f10, 0fBE3851EC, %f29;
	add.s32 	%r17, %r17, 1;
	setp.ne.s32 	%p6, %r17, 0;
	mov.f32 	%f33, %f10;
	@%p6 bra 	$L__BB0_7;
$L__BB0_8:
	st.global.f32 	[%rd1], %f37;
$L__BB0_9:
	ret;

}


// ===== COMPILED SASS (sm_100) =====

	.target	sm_100

	.elftype	@"ET_EXEC"


//--------------------- .note.nv.tkinfo           --------------------------
	.section	.note.nv.tkinfo,"",@"SHT_NOTE"
	.sectionflags	@"SHF_NOTE_NV_TKINFO"
	.tkinfo
        /*0018*/ 	.word	0x00000002
        /*0030*/ 	.string	""
        /*0030*/ 	.string	"ptxas"
        /*0030*/ 	.string	"Cuda compilation tools, release 13.0, V13.0.88"
        /*0030*/ 	.string	"Build cuda_13.0.r13.0/compiler.36424714_0"
        /*0030*/ 	.string	"-arch sm_100 -m 64 "



//--------------------- .note.nv.cuinfo           --------------------------
	.section	.note.nv.cuinfo,"",@"SHT_NOTE"
	.sectionflags	@"SHF_NOTE_NV_CUINFO"
        /*0018*/ 	.short	0x0002
        /*001a*/ 	.short	0x0064
        /*001c*/ 	.short	0x0082
	.zero		2


//--------------------- .nv.info                  --------------------------
	.section	.nv.info,"",@"SHT_CUDA_INFO"
	.align	4


	//----- nvinfo : EIATTR_REGCOUNT
	.align		4
        /*0000*/ 	.byte	0x04, 0x2f
        /*0002*/ 	.short	(.L_1 - .L_0)
	.align		4
.L_0:
        /*0004*/ 	.word	index@(_Z12updateKernelPfii)
        /*0008*/ 	.word	0x0000000a


	//----- nvinfo : EIATTR_FRAME_SIZE
	.align		4
.L_1:
        /*000c*/ 	.byte	0x04, 0x11
        /*000e*/ 	.short	(.L_3 - .L_2)
	.align		4
.L_2:
        /*0010*/ 	.word	index@(_Z12updateKernelPfii)
        /*0014*/ 	.word	0x00000000


	//----- nvinfo : EIATTR_MIN_STACK_SIZE
	.align		4
.L_3:
        /*0018*/ 	.byte	0x04, 0x12
        /*001a*/ 	.short	(.L_5 - .L_4)
	.align		4
.L_4:
        /*001c*/ 	.word	index@(_Z12updateKernelPfii)
        /*0020*/ 	.word	0x00000000
.L_5:


//--------------------- .nv.compat                --------------------------
	.section	.nv.compat,"",@"SHT_CUDA_COMPAT_INFO"
	.align	4
        /*0000*/ 	.byte	0x02, 0x09, 0x00, 0x00, 0x02, 0x02, 0x01, 0x00, 0x02, 0x05, 0x05, 0x00, 0x03, 0x07, 0x01, 0x01
        /*0010*/ 	.byte	0x02, 0x03, 0x00, 0x00, 0x02, 0x06, 0x01, 0x00, 0x04, 0x0b, 0x08, 0x00, 0x09, 0x00, 0x00, 0x00
        /*0020*/ 	.byte	0x00, 0x00, 0x00, 0x00


//--------------------- .nv.info._Z12updateKernelPfii --------------------------
	.section	.nv.info._Z12updateKernelPfii,"",@"SHT_CUDA_INFO"
	.sectionflags	@""
	.align	4


	//----- nvinfo : EIATTR_CUDA_API_VERSION
	.align		4
        /*0000*/ 	.byte	0x04, 0x37
        /*0002*/ 	.short	(.L_7 - .L_6)
.L_6:
        /*0004*/ 	.word	0x00000082


	//----- nvinfo : EIATTR_KPARAM_INFO
	.align		4
.L_7:
        /*0008*/ 	.byte	0x04, 0x17
        /*000a*/ 	.short	(.L_9 - .L_8)
.L_8:
        /*000c*/ 	.word	0x00000000
        /*0010*/ 	.short	0x0002
        /*0012*/ 	.short	0x000c
        /*0014*/ 	.byte	0x00, 0xf0, 0x11, 0x00


	//----- nvinfo : EIATTR_KPARAM_INFO
	.align		4
.L_9:
        /*0018*/ 	.byte	0x04, 0x17
        /*001a*/ 	.short	(.L_11 - .L_10)
.L_10:
        /*001c*/ 	.word	0x00000000
        /*0020*/ 	.short	0x0001
        /*0022*/ 	.short	0x0008
        /*0024*/ 	.byte	0x00, 0xf0, 0x11, 0x00


	//----- nvinfo : EIATTR_KPARAM_INFO
	.align		4
.L_11:
        /*0028*/ 	.byte	0x04, 0x17
        /*002a*/ 	.short	(.L_13 - .L_12)
.L_12:
        /*002c*/ 	.word	0x00000000
        /*0030*/ 	.short	0x0000
        /*0032*/ 	.short	0x0000
        /*0034*/ 	.byte	0x00, 0xf5, 0x21, 0x00


	//----- nvinfo : EIATTR_SPARSE_MMA_MASK
	.align		4
.L_13:
        /*0038*/ 	.byte	0x03, 0x50
        /*003a*/ 	.short	0x0000


	//----- nvinfo : EIATTR_MAXREG_COUNT
	.align		4
        /*003c*/ 	.byte	0x03, 0x1b
        /*003e*/ 	.short	0x00ff


	//----- nvinfo : EIATTR_MERCURY_ISA_VERSION
	.align		4
        /*0040*/ 	.byte	0x03, 0x5f
        /*0042*/ 	.short	0x0101


	//----- nvinfo : EIATTR_VRC_CTA_INIT_COUNT
	.align		4
        /*0044*/ 	.byte	0x02, 0x4a
	.zero		1
	.zero		1


	//----- nvinfo : EIATTR_EXIT_INSTR_OFFSETS
	.align		4
        /*0048*/ 	.byte	0x04, 0x1c
        /*004a*/ 	.short	(.L_15 - .L_14)


	//   ....[0]....
.L_14:
        /*004c*/ 	.word	0x00000080


	//   ....[1]....
        /*0050*/ 	.word	0x000008b0


	//----- nvinfo : EIATTR_CBANK_PARAM_SIZE
	.align		4
.L_15:
        /*0054*/ 	.byte	0x03, 0x19
        /*0056*/ 	.short	0x0010


	//----- nvinfo : EIATTR_PARAM_CBANK
	.align		4
        /*0058*/ 	.byte	0x04, 0x0a
        /*005a*/ 	.short	(.L_17 - .L_16)
	.align		4
.L_16:
        /*005c*/ 	.word	index@(.nv.constant0._Z12updateKernelPfii)
        /*0060*/ 	.short	0x0380
        /*0062*/ 	.short	0x0010


	//----- nvinfo : EIATTR_SW_WAR
	.align		4
.L_17:
        /*0064*/ 	.byte	0x04, 0x36
        /*0066*/ 	.short	(.L_19 - .L_18)
.L_18:
        /*0068*/ 	.word	0x00000008
.L_19:


//--------------------- .nv.callgraph             --------------------------
	.section	.nv.callgraph,"",@"SHT_CUDA_CALLGRAPH"
	.align	4
	.sectionentsize	8
	.align		4
        /*0000*/ 	.word	0x00000000
	.align		4
        /*0004*/ 	.word	0xffffffff
	.align		4
        /*0008*/ 	.word	0x00000000
	.align		4
        /*000c*/ 	.word	0xfffffffe
	.align		4
        /*0010*/ 	.word	0x00000000
	.align		4
        /*0014*/ 	.word	0xfffffffd
	.align		4
        /*0018*/ 	.word	0x00000000
	.align		4
        /*001c*/ 	.word	0xfffffffc


//--------------------- .text._Z12updateKernelPfii --------------------------
	.section	.text._Z12updateKernelPfii,"ax",@progbits
	.align	128
        .global         _Z12updateKernelPfii
        .type           _Z12updateKernelPfii,@function
        .size           _Z12updateKernelPfii,(.L_x_8 - _Z12updateKernelPfii)
        .other          _Z12updateKernelPfii,@"STO_CUDA_ENTRY STV_DEFAULT"
_Z12updateKernelPfii:
.text._Z12updateKernelPfii:
[----:B------:R-:W-:Y:S01]  /*0000*/  LDC R1, c[0x0][0x37c] ;  /* 0x0000df00ff017b82 */ /* 0x000fe20000000800 */
[----:B------:R-:W0:Y:S07]  /*0010*/  S2R R0, SR_TID.X ;  /* 0x0000000000007919 */ /* 0x000e2e0000002100 */
[----:B------:R-:W0:Y:S01]  /*0020*/  S2UR UR5, SR_CTAID.X ;  /* 0x00000000000579c3 */ /* 0x000e220000002500 */
[----:B------:R-:W1:Y:S07]  /*0030*/  LDCU UR4, c[0x0][0x38c] ;  /* 0x00007180ff0477ac */ /* 0x000e6e0008000800 */
[----:B------:R-:W0:Y:S01]  /*0040*/  LDC R5, c[0x0][0x360] ;  /* 0x0000d800ff057b82 */ /* 0x000e220000000800 */
[----:B-1----:R-:W-:Y:S01]  /*0050*/  UIADD3 UR4, UPT, UPT, UR4, -0x1, URZ ;  /* 0xffffffff04047890 */ /* 0x002fe2000fffe0ff */
[----:B0-----:R-:W-:-:S05]  /*0060*/  IMAD R5, R5, UR5, R0 ;  /* 0x0000000505057c24 */ /* 0x001fca000f8e0200 */
[----:B------:R-:W-:-:S13]  /*0070*/  ISETP.GE.AND P0, PT, R5, UR4, PT ;  /* 0x0000000405007c0c */ /* 0x000fda000bf06270 */
[----:B------:R-:W-:Y:S05]  /*0080*/  @P0 EXIT ;  /* 0x000000000000094d */ /* 0x000fea0003800000 */
[----:B------:R-:W0:Y:S01]  /*0090*/  LDC.64 R2, c[0x0][0x380] ;  /* 0x0000e000ff027b82 */ /* 0x000e220000000a00 */
[----:B------:R-:W1:Y:S01]  /*00a0*/  LDCU.64 UR6, c[0x0][0x358] ;  /* 0x00006b00ff0677ac */ /* 0x000e620008000a00 */
[----:B------:R-:W2:Y:S01]  /*00b0*/  LDCU UR5, c[0x0][0x388] ;  /* 0x00007100ff0577ac */ /* 0x000ea20008000800 */
[----:B0-----:R-:W-:-:S05]  /*00c0*/  IMAD.WIDE R2, R5, 0x4, R2 ;  /* 0x0000000405027825 */ /* 0x001fca00078e0202 */
[----:B-1----:R0:W5:Y:S01]  /*00d0*/  LDG.E R5, desc[UR6][R2.64] ;  /* 0x0000000602057981 */ /* 0x002162000c1e1900 */
[----:B--2---:R-:W-:-:S09]  /*00e0*/  UISETP.GE.AND UP0, UPT, UR5, 0x1, UPT ;  /* 0x000000010500788c */ /* 0x004fd2000bf06270 */
[----:B0-----:R-:W-:Y:S05]  /*00f0*/  BRA.U !UP0, `(.L_x_0) ;  /* 0x0000000508e87547 */ /* 0x001fea000b800000 */
[----:B------:R-:W-:Y:S01]  /*0100*/  UISETP.GE.U32.AND UP0, UPT, UR5, 0x4, UPT ;  /* 0x000000040500788c */ /* 0x000fe2000bf06070 */
[----:B-----5:R-:W-:Y:S01]  /*0110*/  MOV R0, R5 ;  /* 0x0000000500007202 */ /* 0x020fe20000000f00 */
[----:B------:R-:W-:-:S07]  /*0120*/  ULOP3.LUT UR4, UR5, 0x3, URZ, 0xc0, !UPT ;  /* 0x0000000305047892 */ /* 0x000fce000f8ec0ff */
[----:B------:R-:W-:Y:S05]  /*0130*/  BRA.U !UP0, `(.L_x_1) ;  /* 0x0000000508ac7547 */ /* 0x000fea000b800000 */
[----:B------:R-:W-:Y:S01]  /*0140*/  ULOP3.LUT UR5, UR5, 0x7ffffffc, URZ, 0xc0, !UPT ;  /* 0x7ffffffc05057892 */ /* 0x000fe2000f8ec0ff */
[----:B------:R-:W-:-:S03]  /*0150*/  MOV R0, R5 ;  /* 0x0000000500007202 */ /* 0x000fc60000000f00 */
[----:B------:R-:W-:-:S04]  /*0160*/  UIADD3 UR5, UPT, UPT, -UR5, URZ, URZ ;  /* 0x000000ff05057290 */ /* 0x000fc8000fffe1ff */
[----:B------:R-:W-:-:S09]  /*0170*/  UISETP.GE.AND UP0, UPT, UR5, URZ, UPT ;  /* 0x000000ff0500728c */ /* 0x000fd2000bf06270 */
[----:B------:R-:W-:Y:S05]  /*0180*/  BRA.U UP0, `(.L_x_2) ;  /* 0x00000005005c7547 */ /* 0x000fea000b800000 */
[----:B------:R-:W-:Y:S02]  /*0190*/  UIADD3 UR8, UPT, UPT, -UR5, URZ, URZ ;  /* 0x000000ff05087290 */ /* 0x000fe4000fffe1ff */
[----:B------:R-:W-:Y:S02]  /*01a0*/  UPLOP3.LUT UP0, UPT, UPT, UPT, UPT, 0x80, 0x8 ;  /* 0x000000000008789c */ /* 0x000fe40003f0f070 */
[----:B------:R-:W-:-:S09]  /*01b0*/  UISETP.GT.AND UP1, UPT, UR8, 0xc, UPT ;  /* 0x0000000c0800788c */ /* 0x000fd2000bf24270 */
[----:B------:R-:W-:Y:S05]  /*01c0*/  BRA.U !UP1, `(.L_x_3) ;  /* 0x0000000109d07547 */ /* 0x000fea000b800000 */
[----:B------:R-:W-:-:S11]  /*01d0*/  UPLOP3.LUT UP0, UPT, UPT, UPT, UPT, 0x40, 0x4 ;  /* 0x000000000004789c */ /* 0x000fd60003f0e870 */
.L_x_4:
[----:B------:R-:W-:Y:S01]  /*01e0*/  FADD R7, R5, R5 ;  /* 0x0000000505077221 */ /* 0x000fe20000000000 */
[----:B------:R-:W-:-:S03]  /*01f0*/  UIADD3 UR5, UPT, UPT, UR5, 0x10, URZ ;  /* 0x0000001005057890 */ /* 0x000fc6000fffe0ff */
[----:B------:R-:W-:Y:S01]  /*0200*/  FADD R0, R7, -R0 ;  /* 0x8000000007007221 */ /* 0x000fe20000000000 */
[----:B------:R-:W-:-:S03]  /*0210*/  UISETP.GE.AND UP1, UPT, UR5, -0xc, UPT ;  /* 0xfffffff40500788c */ /* 0x000fc6000bf26270 */
[----:B------:R-:W-:-:S04]  /*0220*/  FFMA R0, R5, -0.18000000715255737305, R0 ;  /* 0xbe3851ec05007823 */ /* 0x000fc80000000000 */
[----:B------:R-:W-:-:S04]  /*0230*/  FADD R4, R0, R0 ;  /* 0x0000000000047221 */ /* 0x000fc80000000000 */
[----:B------:R-:W-:-:S04]  /*0240*/  FADD R5, R4, -R5 ;  /* 0x8000000504057221 */ /* 0x000fc80000000000 */
[----:B------:R-:W-:-:S04]  /*0250*/  FFMA R5, R0, -0.18000000715255737305, R5 ;  /* 0xbe3851ec00057823 */ /* 0x000fc80000000005 */
[----:B------:R-:W-:-:S04]  /*0260*/  FADD R7, R5, R5 ;  /* 0x0000000505077221 */ /* 0x000fc80000000000 */
[----:B------:R-:W-:-:S04]  /*0270*/  FADD R0, -R0, R7 ;  /* 0x0000000700007221 */ /* 0x000fc80000000100 */
        /* <DEDUP_REMOVED lines=39> */
[----:B------:R-:W-:Y:S01]  /*04f0*/  FFMA R5, R0, -0.18000000715255737305, R5 ;  /* 0xbe3851ec00057823 */ /* 0x000fe20000000005 */
[----:B------:R-:W-:Y:S06]  /*0500*/  BRA.U !UP1, `(.L_x_4) ;  /* 0xfffffffd09347547 */ /* 0x000fec000b83ffff */
.L_x_3:
[----:B------:R-:W-:-:S04]  /*0510*/  UIADD3 UR8, UPT, UPT, -UR5, URZ, URZ ;  /* 0x000000ff05087290 */ /* 0x000fc8000fffe1ff */
[----:B------:R-:W-:-:S09]  /*0520*/  UISETP.GT.AND UP1, UPT, UR8, 0x4, UPT ;  /* 0x000000040800788c */ /* 0x000fd2000bf24270 */
[----:B------:R-:W-:Y:S05]  /*0530*/  BRA.U !UP1, `(.L_x_5) ;  /* 0x0000000109687547 */ /* 0x000fea000b800000 */
[----:B------:R-:W-:Y:S01]  /*0540*/  FADD R7, R5, R5 ;  /* 0x0000000505077221 */ /* 0x000fe20000000000 */
[----:B------:R-:W-:Y:S02]  /*0550*/  UPLOP3.LUT UP0, UPT, UPT, UPT, UPT, 0x40, 0x4 ;  /* 0x000000000004789c */ /* 0x000fe40003f0e870 */
[----:B------:R-:W-:Y:S01]  /*0560*/  UIADD3 UR5, UPT, UPT, UR5, 0x8, URZ ;  /* 0x0000000805057890 */ /* 0x000fe2000fffe0ff */
        /* <DEDUP_REMOVED lines=22> */
[----:B------:R-:W-:-:S07]  /*06d0*/  FFMA R5, R0, -0.18000000715255737305, R5 ;  /* 0xbe3851ec00057823 */ /* 0x000fce0000000005 */
.L_x_5:
[----:B------:R-:W-:-:S09]  /*06e0*/  UISETP.NE.OR UP0, UPT, UR5, URZ, UP0 ;  /* 0x000000ff0500728c */ /* 0x000fd20008705670 */
[----:B------:R-:W-:Y:S05]  /*06f0*/  BRA.U !UP0, `(.L_x_1) ;  /* 0x00000001083c7547 */ /* 0x000fea000b800000 */
.L_x_2:
[----:B------:R-:W-:Y:S01]  /*0700*/  FADD R7, R5, R5 ;  /* 0x0000000505077221 */ /* 0x000fe20000000000 */
[----:B------:R-:W-:-:S03]  /*0710*/  UIADD3 UR5, UPT, UPT, UR5, 0x4, URZ ;  /* 0x0000000405057890 */ /* 0x000fc6000fffe0ff */
[----:B------:R-:W-:Y:S01]  /*0720*/  FADD R0, R7, -R0 ;  /* 0x8000000007007221 */ /* 0x000fe20000000000 */
[----:B------:R-:W-:-:S03]  /*0730*/  UISETP.NE.AND UP0, UPT, UR5, URZ, UPT ;  /* 0x000000ff0500728c */ /* 0x000fc6000bf05270 */
        /* <DEDUP_REMOVED lines=9> */
[----:B------:R-:W-:Y:S01]  /*07d0*/  FFMA R5, R0, -0.18000000715255737305, R5 ;  /* 0xbe3851ec00057823 */ /* 0x000fe20000000005 */
[----:B------:R-:W-:Y:S06]  /*07e0*/  BRA.U UP0, `(.L_x_2) ;  /* 0xfffffffd00c47547 */ /* 0x000fec000b83ffff */
.L_x_1:
[----:B------:R-:W-:-:S09]  /*07f0*/  UISETP.NE.AND UP0, UPT, UR4, URZ, UPT ;  /* 0x000000ff0400728c */ /* 0x000fd2000bf05270 */
[----:B------:R-:W-:Y:S05]  /*0800*/  BRA.U !UP0, `(.L_x_0) ;  /* 0x0000000108247547 */ /* 0x000fea000b800000 */
[----:B------:R-:W-:-:S12]  /*0810*/  UIADD3 UR4, UPT, UPT, -UR4, URZ, URZ ;  /* 0x000000ff04047290 */ /* 0x000fd8000fffe1ff */
.L_x_6:
[----:B------:R-:W-:Y:S01]  /*0820*/  UIADD3 UR4, UPT, UPT, UR4, 0x1, URZ ;  /* 0x0000000104047890 */ /* 0x000fe2000fffe0ff */
[----:B------:R-:W-:Y:S01]  /*0830*/  FADD R7, R5, R5 ;  /* 0x0000000505077221 */ /* 0x000fe20000000000 */
[----:B------:R-:W-:Y:S02]  /*0840*/  MOV R4, R5 ;  /* 0x0000000500047202 */ /* 0x000fe40000000f00 */
[----:B------:R-:W-:Y:S01]  /*0850*/  UISETP.NE.AND UP0, UPT, UR4, URZ, UPT ;  /* 0x000000ff0400728c */ /* 0x000fe2000bf05270 */
[----:B------:R-:W-:-:S04]  /*0860*/  FADD R0, R7, -R0 ;  /* 0x8000000007007221 */ /* 0x000fc80000000000 */
[----:B------:R-:W-:Y:S01]  /*0870*/  FFMA R5, R5, -0.18000000715255737305, R0 ;  /* 0xbe3851ec05057823 */ /* 0x000fe20000000000 */
[----:B------:R-:W-:-:S03]  /*0880*/  MOV R0, R4 ;  /* 0x0000000400007202 */ /* 0x000fc60000000f00 */
[----:B------:R-:W-:Y:S05]  /*0890*/  BRA.U UP0, `(.L_x_6) ;  /* 0xfffffffd00e07547 */ /* 0x000fea000b83ffff */
.L_x_0:
[----:B-----5:R-:W-:Y:S01]  /*08a0*/  STG.E desc[UR6][R2.64], R5 ;  /* 0x0000000502007986 */ /* 0x020fe2000c101906 */
[----:B------:R-:W-:Y:S05]  /*08b0*/  EXIT ;  /* 0x000000000000794d */ /* 0x000fea0003800000 */
.L_x_7:
[----:B------:R-:W-:-:S00]  /*08c0*/  BRA `(.L_x_7) ;  /* 0xfffffffc00fc7947 */ /* 0x000fc0000383ffff */
[----:B------:R-:W-:-:S00]  /*08d0*/  NOP ;  /* 0x0000000000007918 */ /* 0x000fc00000000000 */
        /* <DEDUP_REMOVED lines=10> */
.L_x_8:


//--------------------- .nv.shared.reserved.0     --------------------------
	.section	.nv.shared.reserved.0,"aw",@nobits
	.weak		__nv_reservedSMEM_offset_0_alias
	.size		__nv_reservedSMEM_offset_0_alias, 0, 64
	.other		__nv_reservedSMEM_offset_0_alias,@"STO_CUDA_RESERVED_SHARED STV_DEFAULT"
__nv_reservedSMEM_offset_0_alias:
	.zero		0
	.zero		64


//--------------------- .nv.constant0._Z12updateKernelPfii --------------------------
	.section	.nv.constant0._Z12updateKernelPfii,"a",@progbits
	.sectionflags	@""
	.align	4
.nv.constant0._Z12updateKernelPfii:
	.zero		912


//--------------------- SYMBOLS --------------------------

	.type		.nv.reservedSmem.offset0,@object
	.size		.nv.reservedSmem.offset0,0x4
